	.headerflags	@"EF_CUDA_TEXMODE_UNIFIED EF_CUDA_64BIT_ADDRESS EF_CUDA_ACCELERATORS EF_CUDA_SM90 EF_CUDA_VIRTUAL_SM(EF_CUDA_SM90)"
	.elftype	@"ET_EXEC"


//--------------------- .nv.info                  --------------------------
	.section	.nv.info,"",@"SHT_CUDA_INFO"
	.align	4


	//----- nvinfo : EIATTR_REGCOUNT
	.align		4
        /*0000*/ 	.byte	0x04, 0x2f
        /*0002*/ 	.short	(.L_1 - .L_0)
	.align		4
.L_0:
        /*0004*/ 	.word	index@(triton_poi_fused_add_2)
        /*0008*/ 	.word	0x0000000e


	//----- nvinfo : EIATTR_MIN_STACK_SIZE
	.align		4
.L_1:
        /*000c*/ 	.byte	0x04, 0x12
        /*000e*/ 	.short	(.L_3 - .L_2)
	.align		4
.L_2:
        /*0010*/ 	.word	index@(triton_poi_fused_add_2)
        /*0014*/ 	.word	0x00000000


	//----- nvinfo : EIATTR_FRAME_SIZE
	.align		4
.L_3:
        /*0018*/ 	.byte	0x04, 0x11
        /*001a*/ 	.short	(.L_5 - .L_4)
	.align		4
.L_4:
        /*001c*/ 	.word	index@(triton_poi_fused_add_2)
        /*0020*/ 	.word	0x00000000


	//----- nvinfo : EIATTR_MIN_STACK_SIZE
	.align		4
.L_5:
        /*0024*/ 	.byte	0x04, 0x12
        /*0026*/ 	.short	(.L_7 - .L_6)
	.align		4
.L_6:
        /*0028*/ 	.word	index@(triton_poi_fused_add_2)
        /*002c*/ 	.word	0x00000000
.L_7:


//--------------------- .nv.info.triton_poi_fused_add_2 --------------------------
	.section	.nv.info.triton_poi_fused_add_2,"",@"SHT_CUDA_INFO"
	.sectionflags	@""
	.align	4


	//----- nvinfo : EIATTR_CUDA_API_VERSION
	.align		4
        /*0000*/ 	.byte	0x04, 0x37
        /*0002*/ 	.short	(.L_9 - .L_8)
.L_8:
        /*0004*/ 	.word	0x0000007c


	//----- nvinfo : EIATTR_KPARAM_INFO
	.align		4
.L_9:
        /*0008*/ 	.byte	0x04, 0x17
        /*000a*/ 	.short	(.L_11 - .L_10)
.L_10:
        /*000c*/ 	.word	0x00000000
        /*0010*/ 	.short	0x0004
        /*0012*/ 	.short	0x001c
        /*0014*/ 	.byte	0x00, 0xf0, 0x11, 0x00


	//----- nvinfo : EIATTR_KPARAM_INFO
	.align		4
.L_11:
        /*0018*/ 	.byte	0x04, 0x17
        /*001a*/ 	.short	(.L_13 - .L_12)
.L_12:
        /*001c*/ 	.word	0x00000000
        /*0020*/ 	.short	0x0003
        /*0022*/ 	.short	0x0018
        /*0024*/ 	.byte	0x00, 0xf0, 0x11, 0x00


	//----- nvinfo : EIATTR_KPARAM_INFO
	.align		4
.L_13:
        /*0028*/ 	.byte	0x04, 0x17
        /*002a*/ 	.short	(.L_15 - .L_14)
.L_14:
        /*002c*/ 	.word	0x00000000
        /*0030*/ 	.short	0x0002
        /*0032*/ 	.short	0x0010
        /*0034*/ 	.byte	0x00, 0xf4, 0x21, 0x00


	//----- nvinfo : EIATTR_KPARAM_INFO
	.align		4
.L_15:
        /*0038*/ 	.byte	0x04, 0x17
        /*003a*/ 	.short	(.L_17 - .L_16)
.L_16:
        /*003c*/ 	.word	0x00000000
        /*0040*/ 	.short	0x0001
        /*0042*/ 	.short	0x0008
        /*0044*/ 	.byte	0x00, 0xf4, 0x21, 0x00


	//----- nvinfo : EIATTR_KPARAM_INFO
	.align		4
.L_17:
        /*0048*/ 	.byte	0x04, 0x17
        /*004a*/ 	.short	(.L_19 - .L_18)
.L_18:
        /*004c*/ 	.word	0x00000000
        /*0050*/ 	.short	0x0000
        /*0052*/ 	.short	0x0000
        /*0054*/ 	.byte	0x00, 0xf4, 0x21, 0x00


	//----- nvinfo : EIATTR_SPARSE_MMA_MASK
	.align		4
.L_19:
        /*0058*/ 	.byte	0x03, 0x50
        /*005a*/ 	.short	0x0000


	//----- nvinfo : EIATTR_MAXREG_COUNT
	.align		4
        /*005c*/ 	.byte	0x03, 0x1b
        /*005e*/ 	.short	0x00ff


	//----- nvinfo : EIATTR_EXIT_INSTR_OFFSETS
	.align		4
        /*0060*/ 	.byte	0x04, 0x1c
        /*0062*/ 	.short	(.L_21 - .L_20)


	//   ....[0]....
.L_20:
        /*0064*/ 	.word	0x000001c0


	//   ....[1]....
        /*0068*/ 	.word	0x000001e0


	//----- nvinfo : EIATTR_REQNTID
	.align		4
.L_21:
        /*006c*/ 	.byte	0x04, 0x10
        /*006e*/ 	.short	(.L_23 - .L_22)
.L_22:
        /*0070*/ 	.word	0x00000020
        /*0074*/ 	.word	0x00000001
        /*0078*/ 	.word	0x00000001


	//----- nvinfo : EIATTR_CBANK_PARAM_SIZE
	.align		4
.L_23:
        /*007c*/ 	.byte	0x03, 0x19
        /*007e*/ 	.short	0x0020


	//----- nvinfo : EIATTR_PARAM_CBANK
	.align		4
        /*0080*/ 	.byte	0x04, 0x0a
        /*0082*/ 	.short	(.L_25 - .L_24)
	.align		4
.L_24:
        /*0084*/ 	.word	index@(.nv.constant0.triton_poi_fused_add_2)
        /*0088*/ 	.short	0x0210
        /*008a*/ 	.short	0x0020


	//----- nvinfo : EIATTR_SW_WAR
	.align		4
.L_25:
        /*008c*/ 	.byte	0x04, 0x36
        /*008e*/ 	.short	(.L_27 - .L_26)
.L_26:
        /*0090*/ 	.word	0x00000008
.L_27:


//--------------------- .nv.callgraph             --------------------------
	.section	.nv.callgraph,"",@"SHT_CUDA_CALLGRAPH"
	.align	4
	.sectionentsize	8
	.align		4
        /*0000*/ 	.word	0x00000000
	.align		4
        /*0004*/ 	.word	0xffffffff
	.align		4
        /*0008*/ 	.word	0x00000000
	.align		4
        /*000c*/ 	.word	0xfffffffe
	.align		4
        /*0010*/ 	.word	0x00000000
	.align		4
        /*0014*/ 	.word	0xfffffffd
	.align		4
        /*0018*/ 	.word	0x00000000
	.align		4
        /*001c*/ 	.word	0xfffffffc


//--------------------- .text.triton_poi_fused_add_2 --------------------------
	.section	.text.triton_poi_fused_add_2,"ax",@progbits
	.align	128
        .global         triton_poi_fused_add_2
        .type           triton_poi_fused_add_2,@function
        .size           triton_poi_fused_add_2,(.L_x_1 - triton_poi_fused_add_2)
        .other          triton_poi_fused_add_2,@"STO_CUDA_ENTRY STV_DEFAULT"
triton_poi_fused_add_2:
.text.triton_poi_fused_add_2:
[----:B------:R-:W0:Y:S02]  /*0000*/  LDC R1, c[0x0][0x28] ;  /* 0x00000a00ff017b82 */ /* 0x000e240000000800 */
[----:B------:R-:W1:Y:S01]  /*0010*/  S2R R10, SR_TID.X ;  /* 0x00000000000a7919 */ /* 0x000e620000002100 */
[----:B------:R-:W2:Y:S01]  /*0020*/  S2UR UR4, SR_CTAID.Y ;  /* 0x00000000000479c3 */ /* 0x000ea20000002600 */
[----:B------:R-:W3:Y:S07]  /*0030*/  S2R R7, SR_CTAID.X ;  /* 0x0000000000077919 */ /* 0x000eee0000002500 */
[----:B------:R-:W4:Y:S08]  /*0040*/  LDC.64 R4, c[0x0][0x218] ;  /* 0x00008600ff047b82 */ /* 0x000f300000000a00 */
[----:B------:R-:W5:Y:S01]  /*0050*/  LDC.64 R2, c[0x0][0x210] ;  /* 0x00008400ff027b82 */ /* 0x000f620000000a00 */
[----:B--2---:R-:W-:Y:S01]  /*0060*/  USHF.L.U32 UR4, UR4, 0x2, URZ ;  /* 0x0000000204047899 */ /* 0x004fe2000800063f */
[----:B-1----:R-:W-:-:S02]  /*0070*/  SHF.R.U32.HI R0, RZ, 0x2, R10 ;  /* 0x00000002ff007819 */ /* 0x002fc4000001160a */
[----:B------:R-:W-:Y:S02]  /*0080*/  LOP3.LUT R6, R10, 0x3, RZ, 0xc0, !PT ;  /* 0x000000030a067812 */ /* 0x000fe400078ec0ff */
[----:B------:R-:W-:-:S03]  /*0090*/  SGXT.U32 R0, R0, 0x2 ;  /* 0x000000020000781a */ /* 0x000fc60000000000 */
[----:B---3--:R-:W-:Y:S01]  /*00a0*/  IMAD R6, R7, 0x4, R6 ;  /* 0x0000000407067824 */ /* 0x008fe200078e0206 */
[----:B------:R-:W-:Y:S01]  /*00b0*/  LOP3.LUT R7, R0, UR4, RZ, 0xfc, !PT ;  /* 0x0000000400077c12 */ /* 0x000fe2000f8efcff */
[----:B------:R-:W-:Y:S01]  /*00c0*/  IMAD.MOV.U32 R0, RZ, RZ, RZ ;  /* 0x000000ffff007224 */ /* 0x000fe200078e00ff */
[----:B------:R-:W-:Y:S02]  /*00d0*/  ULDC.64 UR4, c[0x0][0x208] ;  /* 0x0000820000047ab9 */ /* 0x000fe40000000a00 */
[C---:B------:R-:W-:Y:S01]  /*00e0*/  VIMNMX R8, R6.reuse, R7, !PT ;  /* 0x0000000706087248 */ /* 0x040fe20007fe0100 */
[----:B------:R-:W-:Y:S01]  /*00f0*/  IMAD R11, R6, 0x4, R7 ;  /* 0x00000004060b7824 */ /* 0x000fe200078e0207 */
[----:B------:R-:W-:Y:S02]  /*0100*/  LEA R9, R7, R6, 0x2 ;  /* 0x0000000607097211 */ /* 0x000fe400078e10ff */
[----:B------:R-:W-:Y:S01]  /*0110*/  ISETP.GE.AND P0, PT, R8, 0x4, PT ;  /* 0x000000040800780c */ /* 0x000fe20003f06270 */
[----:B----4-:R-:W-:Y:S01]  /*0120*/  IMAD.WIDE R4, R11, 0x4, R4 ;  /* 0x000000040b047825 */ /* 0x010fe200078e0204 */
[----:B------:R-:W-:Y:S01]  /*0130*/  HFMA2.MMA R11, -RZ, RZ, 0, 0 ;  /* 0x00000000ff0b7435 */ /* 0x000fe200000001ff */
[----:B------:R-:W1:Y:S02]  /*0140*/  LDC.64 R6, c[0x0][0x220] ;  /* 0x00008800ff067b82 */ /* 0x000e640000000a00 */
[----:B-----5:R-:W-:-:S08]  /*0150*/  IMAD.WIDE R2, R9, 0x4, R2 ;  /* 0x0000000409027825 */ /* 0x020fd000078e0202 */
[----:B------:R-:W2:Y:S04]  /*0160*/  @!P0 LDG.E R0, desc[UR4][R2.64] ;  /* 0x0000000402008981 */ /* 0x000ea8000c1e1900 */
[----:B------:R-:W2:Y:S01]  /*0170*/  @!P0 LDG.E R11, desc[UR4][R4.64] ;  /* 0x00000004040b8981 */ /* 0x000ea2000c1e1900 */
[----:B------:R-:W-:-:S04]  /*0180*/  LOP3.LUT P0, RZ, R10, 0x10, RZ, 0xc0, !PT ;  /* 0x000000100aff7812 */ /* 0x000fc8000780c0ff */
[----:B------:R-:W-:Y:S01]  /*0190*/  ISETP.LT.AND P0, PT, R8, 0x4, !P0 ;  /* 0x000000040800780c */ /* 0x000fe20004701270 */
[----:B-1----:R-:W-:-:S04]  /*01a0*/  IMAD.WIDE R6, R9, 0x4, R6 ;  /* 0x0000000409067825 */ /* 0x002fc800078e0206 */
[----:B--2---:R-:W-:-:S08]  /*01b0*/  FADD R11, R11, R0 ;  /* 0x000000000b0b7221 */ /* 0x004fd00000000000 */
[----:B------:R-:W-:Y:S05]  /*01c0*/  @!P0 EXIT ;  /* 0x000000000000894d */ /* 0x000fea0003800000 */
[----:B------:R-:W-:Y:S01]  /*01d0*/  STG.E desc[UR4][R6.64], R11 ;  /* 0x0000000b06007986 */ /* 0x000fe2000c101904 */
[----:B------:R-:W-:Y:S05]  /*01e0*/  EXIT ;  /* 0x000000000000794d */ /* 0x000fea0003800000 */
.L_x_0:
[----:B------:R-:W-:-:S00]  /*01f0*/  BRA `(.L_x_0) ;  /* 0xfffffffc00fc7947 */ /* 0x000fc0000383ffff */
[----:B------:R-:W-:-:S00]  /*0200*/  NOP ;  /* 0x0000000000007918 */ /* 0x000fc00000000000 */
[----:B------:R-:W-:-:S00]  /*0210*/  NOP ;  /* 0x0000000000007918 */ /* 0x000fc00000000000 */
[----:B------:R-:W-:-:S00]  /*0220*/  NOP ;  /* 0x0000000000007918 */ /* 0x000fc00000000000 */
[----:B------:R-:W-:-:S00]  /*0230*/  NOP ;  /* 0x0000000000007918 */ /* 0x000fc00000000000 */
[----:B------:R-:W-:-:S00]  /*0240*/  NOP ;  /* 0x0000000000007918 */ /* 0x000fc00000000000 */
[----:B------:R-:W-:-:S00]  /*0250*/  NOP ;  /* 0x0000000000007918 */ /* 0x000fc00000000000 */
[----:B------:R-:W-:-:S00]  /*0260*/  NOP ;  /* 0x0000000000007918 */ /* 0x000fc00000000000 */
[----:B------:R-:W-:-:S00]  /*0270*/  NOP ;  /* 0x0000000000007918 */ /* 0x000fc00000000000 */
.L_x_1:


//--------------------- .nv.constant0.triton_poi_fused_add_2 --------------------------
	.section	.nv.constant0.triton_poi_fused_add_2,"a",@progbits
	.sectionflags	@""
	.align	4
.nv.constant0.triton_poi_fused_add_2:
	.zero		560
